//
// Generated by NVIDIA NVVM Compiler
//
// Compiler Build ID: CL-36424714
// Cuda compilation tools, release 13.0, V13.0.88
// Based on NVVM 20.0.0
//

.version 9.0
.target sm_100
.address_size 64

	// .globl	_Z16estimate_sum_ahsIfEvmPT_
// _ZZ16estimate_sum_ahsIfEvmPT_E4smem has been demoted

.visible .entry _Z16estimate_sum_ahsIfEvmPT_(
	.param .u64 _Z16estimate_sum_ahsIfEvmPT__param_0,
	.param .u64 .ptr .align 1 _Z16estimate_sum_ahsIfEvmPT__param_1
)
{
	.reg .pred 	%p<9>;
	.reg .b32 	%r<14>;
	.reg .b32 	%f<12>;
	.reg .b64 	%rd<6>;
	// demoted variable
	.shared .align 4 .b8 _ZZ16estimate_sum_ahsIfEvmPT_E4smem[2048];
	ld.param.u64 	%rd3, [_Z16estimate_sum_ahsIfEvmPT__param_0];
	ld.param.u64 	%rd2, [_Z16estimate_sum_ahsIfEvmPT__param_1];
	mov.u32 	%r13, %ntid.x;
	mov.u32 	%r6, %ctaid.x;
	mov.u32 	%r2, %tid.x;
	mad.lo.s32 	%r7, %r13, %r6, %r2;
	cvt.u64.u32 	%rd1, %r7;
	setp.eq.s32 	%p1, %r7, 0;
	setp.le.u64 	%p2, %rd3, %rd1;
	mov.f32 	%f11, 0f00000000;
	or.pred  	%p3, %p1, %p2;
	@%p3 bra 	$L__BB0_2;
	cvt.u32.u64 	%r8, %rd1;
	and.b64  	%rd4, %rd1, 1;
	setp.eq.b64 	%p4, %rd4, 1;
	selp.f32 	%f4, 0f3F800000, 0fBF800000, %p4;
	cvt.rn.f32.u32 	%f5, %r8;
	div.rn.f32 	%f11, %f4, %f5;
$L__BB0_2:
	shl.b32 	%r9, %r2, 2;
	mov.u32 	%r10, _ZZ16estimate_sum_ahsIfEvmPT_E4smem;
	add.s32 	%r3, %r10, %r9;
	st.shared.f32 	[%r3], %f11;
	setp.lt.u32 	%p5, %r13, 2;
	@%p5 bra 	$L__BB0_6;
$L__BB0_3:
	shr.u32 	%r5, %r13, 1;
	bar.sync 	0;
	setp.ge.u32 	%p6, %r2, %r5;
	@%p6 bra 	$L__BB0_5;
	shl.b32 	%r11, %r5, 2;
	add.s32 	%r12, %r3, %r11;
	ld.shared.f32 	%f6, [%r12];
	ld.shared.f32 	%f7, [%r3];
	add.f32 	%f8, %f6, %f7;
	st.shared.f32 	[%r3], %f8;
$L__BB0_5:
	setp.gt.u32 	%p7, %r13, 3;
	mov.u32 	%r13, %r5;
	@%p7 bra 	$L__BB0_3;
$L__BB0_6:
	setp.ne.s32 	%p8, %r2, 0;
	@%p8 bra 	$L__BB0_8;
	ld.shared.f32 	%f9, [_ZZ16estimate_sum_ahsIfEvmPT_E4smem];
	cvta.to.global.u64 	%rd5, %rd2;
	atom.global.add.f32 	%f10, [%rd5], %f9;
$L__BB0_8:
	ret;

}


// ===== COMPILED SASS (sm_100) =====

	.target	sm_100

	.elftype	@"ET_EXEC"


//--------------------- .note.nv.tkinfo           --------------------------
	.section	.note.nv.tkinfo,"",@"SHT_NOTE"
	.sectionflags	@"SHF_NOTE_NV_TKINFO"
	.tkinfo
        /*0018*/ 	.word	0x00000002
        /*0030*/ 	.string	""
        /*0030*/ 	.string	"ptxas"
        /*0030*/ 	.string	"Cuda compilation tools, release 13.0, V13.0.88"
        /*0030*/ 	.string	"Build cuda_13.0.r13.0/compiler.36424714_0"
        /*0030*/ 	.string	"-arch sm_100 -m 64 "



//--------------------- .note.nv.cuinfo           --------------------------
	.section	.note.nv.cuinfo,"",@"SHT_NOTE"
	.sectionflags	@"SHF_NOTE_NV_CUINFO"
        /*0018*/ 	.short	0x0002
        /*001a*/ 	.short	0x0064
        /*001c*/ 	.short	0x0082
	.zero		2


//--------------------- .nv.info                  --------------------------
	.section	.nv.info,"",@"SHT_CUDA_INFO"
	.align	4


	//----- nvinfo : EIATTR_REGCOUNT
	.align		4
        /*0000*/ 	.byte	0x04, 0x2f
        /*0002*/ 	.short	(.L_1 - .L_0)
	.align		4
.L_0:
        /*0004*/ 	.word	index@(_Z16estimate_sum_ahsIfEvmPT_)
        /*0008*/ 	.word	0x00000010


	//----- nvinfo : EIATTR_FRAME_SIZE
	.align		4
.L_1:
        /*000c*/ 	.byte	0x04, 0x11
        /*000e*/ 	.short	(.L_3 - .L_2)
	.align		4
.L_2:
        /*0010*/ 	.word	index@($__internal_0_$__cuda_sm3x_div_rn_noftz_f32_slowpath)
        /*0014*/ 	.word	0x00000000


	//----- nvinfo : EIATTR_FRAME_SIZE
	.align		4
.L_3:
        /*0018*/ 	.byte	0x04, 0x11
        /*001a*/ 	.short	(.L_5 - .L_4)
	.align		4
.L_4:
        /*001c*/ 	.word	index@(_Z16estimate_sum_ahsIfEvmPT_)
        /*0020*/ 	.word	0x00000000


	//----- nvinfo : EIATTR_MIN_STACK_SIZE
	.align		4
.L_5:
        /*0024*/ 	.byte	0x04, 0x12
        /*0026*/ 	.short	(.L_7 - .L_6)
	.align		4
.L_6:
        /*0028*/ 	.word	index@(_Z16estimate_sum_ahsIfEvmPT_)
        /*002c*/ 	.word	0x00000000
.L_7:


//--------------------- .nv.compat                --------------------------
	.section	.nv.compat,"",@"SHT_CUDA_COMPAT_INFO"
	.align	4
        /*0000*/ 	.byte	0x02, 0x09, 0x00, 0x00, 0x02, 0x02, 0x01, 0x00, 0x02, 0x05, 0x05, 0x00, 0x03, 0x07, 0x01, 0x01
        /*0010*/ 	.byte	0x02, 0x03, 0x00, 0x00, 0x02, 0x06, 0x01, 0x00, 0x04, 0x0b, 0x08, 0x00, 0x01, 0x00, 0x00, 0x00
        /*0020*/ 	.byte	0x00, 0x00, 0x00, 0x00


//--------------------- .nv.info._Z16estimate_sum_ahsIfEvmPT_ --------------------------
	.section	.nv.info._Z16estimate_sum_ahsIfEvmPT_,"",@"SHT_CUDA_INFO"
	.sectionflags	@""
	.align	4


	//----- nvinfo : EIATTR_CUDA_API_VERSION
	.align		4
        /*0000*/ 	.byte	0x04, 0x37
        /*0002*/ 	.short	(.L_9 - .L_8)
.L_8:
        /*0004*/ 	.word	0x00000082


	//----- nvinfo : EIATTR_KPARAM_INFO
	.align		4
.L_9:
        /*0008*/ 	.byte	0x04, 0x17
        /*000a*/ 	.short	(.L_11 - .L_10)
.L_10:
        /*000c*/ 	.word	0x00000000
        /*0010*/ 	.short	0x0001
        /*0012*/ 	.short	0x0008
        /*0014*/ 	.byte	0x00, 0xf5, 0x21, 0x00


	//----- nvinfo : EIATTR_KPARAM_INFO
	.align		4
.L_11:
        /*0018*/ 	.byte	0x04, 0x17
        /*001a*/ 	.short	(.L_13 - .L_12)
.L_12:
        /*001c*/ 	.word	0x00000000
        /*0020*/ 	.short	0x0000
        /*0022*/ 	.short	0x0000
        /*0024*/ 	.byte	0x00, 0xf0, 0x21, 0x00


	//----- nvinfo : EIATTR_SPARSE_MMA_MASK
	.align		4
.L_13:
        /*0028*/ 	.byte	0x03, 0x50
        /*002a*/ 	.short	0x0000


	//----- nvinfo : EIATTR_MAXREG_COUNT
	.align		4
        /*002c*/ 	.byte	0x03, 0x1b
        /*002e*/ 	.short	0x00ff


	//----- nvinfo : EIATTR_NUM_BARRIERS
	.align		4
        /*0030*/ 	.byte	0x02, 0x4c
        /*0032*/ 	.byte	0x01
	.zero		1


	//----- nvinfo : EIATTR_MERCURY_ISA_VERSION
	.align		4
        /*0034*/ 	.byte	0x03, 0x5f
        /*0036*/ 	.short	0x0101


	//----- nvinfo : EIATTR_VRC_CTA_INIT_COUNT
	.align		4
        /*0038*/ 	.byte	0x02, 0x4a
	.zero		1
	.zero		1


	//----- nvinfo : EIATTR_EXIT_INSTR_OFFSETS
	.align		4
        /*003c*/ 	.byte	0x04, 0x1c
        /*003e*/ 	.short	(.L_15 - .L_14)


	//   ....[0]....
.L_14:
        /*0040*/ 	.word	0x00000350


	//   ....[1]....
        /*0044*/ 	.word	0x000003d0


	//----- nvinfo : EIATTR_CRS_STACK_SIZE
	.align		4
.L_15:
        /*0048*/ 	.byte	0x04, 0x1e
        /*004a*/ 	.short	(.L_17 - .L_16)
.L_16:
        /*004c*/ 	.word	0x00000000


	//----- nvinfo : EIATTR_CBANK_PARAM_SIZE
	.align		4
.L_17:
        /*0050*/ 	.byte	0x03, 0x19
        /*0052*/ 	.short	0x0010


	//----- nvinfo : EIATTR_PARAM_CBANK
	.align		4
        /*0054*/ 	.byte	0x04, 0x0a
        /*0056*/ 	.short	(.L_19 - .L_18)
	.align		4
.L_18:
        /*0058*/ 	.word	index@(.nv.constant0._Z16estimate_sum_ahsIfEvmPT_)
        /*005c*/ 	.short	0x0380
        /*005e*/ 	.short	0x0010


	//----- nvinfo : EIATTR_SW_WAR
	.align		4
.L_19:
        /*0060*/ 	.byte	0x04, 0x36
        /*0062*/ 	.short	(.L_21 - .L_20)
.L_20:
        /*0064*/ 	.word	0x00000008
.L_21:


//--------------------- .nv.callgraph             --------------------------
	.section	.nv.callgraph,"",@"SHT_CUDA_CALLGRAPH"
	.align	4
	.sectionentsize	8
	.align		4
        /*0000*/ 	.word	0x00000000
	.align		4
        /*0004*/ 	.word	0xffffffff
	.align		4
        /*0008*/ 	.word	0x00000000
	.align		4
        /*000c*/ 	.word	0xfffffffe
	.align		4
        /*0010*/ 	.word	0x00000000
	.align		4
        /*0014*/ 	.word	0xfffffffd
	.align		4
        /*0018*/ 	.word	0x00000000
	.align		4
        /*001c*/ 	.word	0xfffffffc


//--------------------- .text._Z16estimate_sum_ahsIfEvmPT_ --------------------------
	.section	.text._Z16estimate_sum_ahsIfEvmPT_,"ax",@progbits
	.align	128
        .global         _Z16estimate_sum_ahsIfEvmPT_
        .type           _Z16estimate_sum_ahsIfEvmPT_,@function
        .size           _Z16estimate_sum_ahsIfEvmPT_,(.L_x_18 - _Z16estimate_sum_ahsIfEvmPT_)
        .other          _Z16estimate_sum_ahsIfEvmPT_,@"STO_CUDA_ENTRY STV_DEFAULT"
_Z16estimate_sum_ahsIfEvmPT_:
.text._Z16estimate_sum_ahsIfEvmPT_:
[----:B------:R-:W-:Y:S01]  /*0000*/  LDC R1, c[0x0][0x37c] ;  /* 0x0000df00ff017b82 */ /* 0x000fe20000000800 */
[----:B------:R-:W0:Y:S01]  /*0010*/  S2R R3, SR_CTAID.X ;  /* 0x0000000000037919 */ /* 0x000e220000002500 */
[----:B------:R-:W1:Y:S01]  /*0020*/  LDCU UR4, c[0x0][0x360] ;  /* 0x00006c00ff0477ac */ /* 0x000e620008000800 */
[----:B------:R-:W-:Y:S01]  /*0030*/  BSSY.RECONVERGENT B0, `(.L_x_0) ;  /* 0x000001e000007945 */ /* 0x000fe20003800200 */
[----:B------:R-:W0:Y:S01]  /*0040*/  S2R R4, SR_TID.X ;  /* 0x0000000000047919 */ /* 0x000e220000002100 */
[----:B------:R-:W2:Y:S01]  /*0050*/  LDCU.64 UR6, c[0x0][0x380] ;  /* 0x00007000ff0677ac */ /* 0x000ea20008000a00 */
[----:B-1----:R-:W-:Y:S02]  /*0060*/  IMAD.U32 R2, RZ, RZ, UR4 ;  /* 0x00000004ff027e24 */ /* 0x002fe4000f8e00ff */
[----:B0-----:R-:W-:Y:S02]  /*0070*/  IMAD R0, R3, UR4, R4 ;  /* 0x0000000403007c24 */ /* 0x001fe4000f8e0204 */
[----:B------:R-:W-:-:S03]  /*0080*/  IMAD.MOV.U32 R3, RZ, RZ, RZ ;  /* 0x000000ffff037224 */ /* 0x000fc600078e00ff */
[----:B--2---:R-:W-:-:S04]  /*0090*/  ISETP.GE.U32.AND P0, PT, R0, UR6, PT ;  /* 0x0000000600007c0c */ /* 0x004fc8000bf06070 */
[----:B------:R-:W-:-:S04]  /*00a0*/  ISETP.GE.U32.AND.EX P0, PT, RZ, UR7, PT, P0 ;  /* 0x00000007ff007c0c */ /* 0x000fc8000bf06100 */
[----:B------:R-:W-:-:S13]  /*00b0*/  ISETP.EQ.OR P0, PT, R0, RZ, P0 ;  /* 0x000000ff0000720c */ /* 0x000fda0000702670 */
[----:B------:R-:W-:Y:S05]  /*00c0*/  @P0 BRA `(.L_x_1) ;  /* 0x0000000000500947 */ /* 0x000fea0003800000 */
[----:B------:R-:W-:Y:S01]  /*00d0*/  I2FP.F32.U32 R3, R0 ;  /* 0x0000000000037245 */ /* 0x000fe20000201000 */
[----:B------:R-:W-:Y:S01]  /*00e0*/  BSSY.RECONVERGENT B1, `(.L_x_2) ;  /* 0x0000011000017945 */ /* 0x000fe20003800200 */
[----:B------:R-:W-:Y:S02]  /*00f0*/  LOP3.LUT R0, R0, 0x1, RZ, 0xc0, !PT ;  /* 0x0000000100007812 */ /* 0x000fe400078ec0ff */
[----:B------:R-:W0:Y:S02]  /*0100*/  MUFU.RCP R6, R3 ;  /* 0x0000000300067308 */ /* 0x000e240000001000 */
[----:B------:R-:W-:Y:S01]  /*0110*/  ISETP.NE.U32.AND P0, PT, R0, 0x1, PT ;  /* 0x000000010000780c */ /* 0x000fe20003f05070 */
[----:B------:R-:W-:-:S03]  /*0120*/  IMAD.MOV.U32 R0, RZ, RZ, 0x3f800000 ;  /* 0x3f800000ff007424 */ /* 0x000fc600078e00ff */
[----:B------:R-:W-:-:S04]  /*0130*/  ISETP.NE.U32.AND.EX P0, PT, RZ, RZ, PT, P0 ;  /* 0x000000ffff00720c */ /* 0x000fc80003f05100 */
[----:B------:R-:W-:Y:S01]  /*0140*/  FSEL R0, R0, -1, !P0 ;  /* 0xbf80000000007808 */ /* 0x000fe20004000000 */
[----:B0-----:R-:W-:-:S07]  /*0150*/  FFMA R5, -R3, R6, 1 ;  /* 0x3f80000003057423 */ /* 0x001fce0000000106 */
[----:B------:R-:W0:Y:S01]  /*0160*/  FCHK P0, R0, R3 ;  /* 0x0000000300007302 */ /* 0x000e220000000000 */
[----:B------:R-:W-:-:S04]  /*0170*/  FFMA R5, R6, R5, R6 ;  /* 0x0000000506057223 */ /* 0x000fc80000000006 */
[----:B------:R-:W-:-:S04]  /*0180*/  FFMA R6, R0, R5, RZ ;  /* 0x0000000500067223 */ /* 0x000fc800000000ff */
[----:B------:R-:W-:-:S04]  /*0190*/  FFMA R7, -R3, R6, R0 ;  /* 0x0000000603077223 */ /* 0x000fc80000000100 */
[----:B------:R-:W-:Y:S01]  /*01a0*/  FFMA R5, R5, R7, R6 ;  /* 0x0000000705057223 */ /* 0x000fe20000000006 */
[----:B0-----:R-:W-:Y:S06]  /*01b0*/  @!P0 BRA `(.L_x_3) ;  /* 0x00000000000c8947 */ /* 0x001fec0003800000 */
[----:B------:R-:W-:-:S07]  /*01c0*/  MOV R6, 0x1e0 ;  /* 0x000001e000067802 */ /* 0x000fce0000000f00 */
[----:B------:R-:W-:Y:S05]  /*01d0*/  CALL.REL.NOINC `($__internal_0_$__cuda_sm3x_div_rn_noftz_f32_slowpath) ;  /* 0x0000000000807944 */ /* 0x000fea0003c00000 */
[----:B------:R-:W-:-:S07]  /*01e0*/  IMAD.MOV.U32 R5, RZ, RZ, R0 ;  /* 0x000000ffff057224 */ /* 0x000fce00078e0000 */
.L_x_3:
[----:B------:R-:W-:Y:S05]  /*01f0*/  BSYNC.RECONVERGENT B1 ;  /* 0x0000000000017941 */ /* 0x000fea0003800200 */
.L_x_2:
[----:B------:R-:W-:-:S07]  /*0200*/  IMAD.MOV.U32 R3, RZ, RZ, R5 ;  /* 0x000000ffff037224 */ /* 0x000fce00078e0005 */
.L_x_1:
[----:B------:R-:W-:Y:S05]  /*0210*/  BSYNC.RECONVERGENT B0 ;  /* 0x0000000000007941 */ /* 0x000fea0003800200 */
.L_x_0:
[----:B------:R-:W0:Y:S01]  /*0220*/  S2UR UR5, SR_CgaCtaId ;  /* 0x00000000000579c3 */ /* 0x000e220000008800 */
[----:B------:R-:W-:Y:S01]  /*0230*/  UMOV UR4, 0x400 ;  /* 0x0000040000047882 */ /* 0x000fe20000000000 */
[----:B------:R-:W-:Y:S02]  /*0240*/  ISETP.GE.U32.AND P1, PT, R2, 0x2, PT ;  /* 0x000000020200780c */ /* 0x000fe40003f26070 */
[----:B------:R-:W-:Y:S01]  /*0250*/  ISETP.NE.AND P0, PT, R4, RZ, PT ;  /* 0x000000ff0400720c */ /* 0x000fe20003f05270 */
[----:B0-----:R-:W-:-:S06]  /*0260*/  ULEA UR4, UR5, UR4, 0x18 ;  /* 0x0000000405047291 */ /* 0x001fcc000f8ec0ff */
[----:B------:R-:W-:-:S05]  /*0270*/  LEA R0, R4, UR4, 0x2 ;  /* 0x0000000404007c11 */ /* 0x000fca000f8e10ff */
[----:B------:R0:W-:Y:S01]  /*0280*/  STS [R0], R3 ;  /* 0x0000000300007388 */ /* 0x0001e20000000800 */
[----:B------:R-:W-:Y:S05]  /*0290*/  @!P1 BRA `(.L_x_4) ;  /* 0x00000000002c9947 */ /* 0x000fea0003800000 */
.L_x_5:
[----:B------:R-:W-:Y:S01]  /*02a0*/  BAR.SYNC.DEFER_BLOCKING 0x0 ;  /* 0x0000000000007b1d */ /* 0x000fe20000010000 */
[----:B------:R-:W-:-:S04]  /*02b0*/  SHF.R.U32.HI R7, RZ, 0x1, R2 ;  /* 0x00000001ff077819 */ /* 0x000fc80000011602 */
[----:B------:R-:W-:-:S13]  /*02c0*/  ISETP.GE.U32.AND P1, PT, R4, R7, PT ;  /* 0x000000070400720c */ /* 0x000fda0003f26070 */
[----:B0-----:R-:W-:Y:S01]  /*02d0*/  @!P1 IMAD R3, R7, 0x4, R0 ;  /* 0x0000000407039824 */ /* 0x001fe200078e0200 */
[----:B------:R-:W-:Y:S05]  /*02e0*/  @!P1 LDS R6, [R0] ;  /* 0x0000000000069984 */ /* 0x000fea0000000800 */
[----:B------:R-:W0:Y:S02]  /*02f0*/  @!P1 LDS R3, [R3] ;  /* 0x0000000003039984 */ /* 0x000e240000000800 */
[----:B0-----:R-:W-:-:S05]  /*0300*/  @!P1 FADD R5, R3, R6 ;  /* 0x0000000603059221 */ /* 0x001fca0000000000 */
[----:B------:R1:W-:Y:S01]  /*0310*/  @!P1 STS [R0], R5 ;  /* 0x0000000500009388 */ /* 0x0003e20000000800 */
[----:B------:R-:W-:Y:S01]  /*0320*/  ISETP.GT.U32.AND P1, PT, R2, 0x3, PT ;  /* 0x000000030200780c */ /* 0x000fe20003f24070 */
[----:B------:R-:W-:-:S12]  /*0330*/  IMAD.MOV.U32 R2, RZ, RZ, R7 ;  /* 0x000000ffff027224 */ /* 0x000fd800078e0007 */
[----:B-1----:R-:W-:Y:S05]  /*0340*/  @P1 BRA `(.L_x_5) ;  /* 0xfffffffc00d41947 */ /* 0x002fea000383ffff */
.L_x_4:
[----:B------:R-:W-:Y:S05]  /*0350*/  @P0 EXIT ;  /* 0x000000000000094d */ /* 0x000fea0003800000 */
[----:B------:R-:W1:Y:S01]  /*0360*/  S2UR UR5, SR_CgaCtaId ;  /* 0x00000000000579c3 */ /* 0x000e620000008800 */
[----:B------:R-:W-:-:S07]  /*0370*/  UMOV UR4, 0x400 ;  /* 0x0000040000047882 */ /* 0x000fce0000000000 */
[----:B0-----:R-:W0:Y:S01]  /*0380*/  LDC.64 R2, c[0x0][0x388] ;  /* 0x0000e200ff027b82 */ /* 0x001e220000000a00 */
[----:B-1----:R-:W-:-:S09]  /*0390*/  ULEA UR4, UR5, UR4, 0x18 ;  /* 0x0000000405047291 */ /* 0x002fd2000f8ec0ff */
[----:B------:R-:W0:Y:S02]  /*03a0*/  LDS R5, [UR4] ;  /* 0x00000004ff057984 */ /* 0x000e240008000800 */
[----:B------:R-:W0:Y:S02]  /*03b0*/  LDCU.64 UR4, c[0x0][0x358] ;  /* 0x00006b00ff0477ac */ /* 0x000e240008000a00 */
[----:B0-----:R-:W-:Y:S01]  /*03c0*/  REDG.E.ADD.F32.FTZ.RN.STRONG.GPU desc[UR4][R2.64], R5 ;  /* 0x00000005020079a6 */ /* 0x001fe2000c12f304 */
[----:B------:R-:W-:Y:S05]  /*03d0*/  EXIT ;  /* 0x000000000000794d */ /* 0x000fea0003800000 */
        .weak           $__internal_0_$__cuda_sm3x_div_rn_noftz_f32_slowpath
        .type           $__internal_0_$__cuda_sm3x_div_rn_noftz_f32_slowpath,@function
        .size           $__internal_0_$__cuda_sm3x_div_rn_noftz_f32_slowpath,(.L_x_18 - $__internal_0_$__cuda_sm3x_div_rn_noftz_f32_slowpath)
$__internal_0_$__cuda_sm3x_div_rn_noftz_f32_slowpath:
[--C-:B------:R-:W-:Y:S01]  /*03e0*/  SHF.R.U32.HI R7, RZ, 0x17, R3.reuse ;  /* 0x00000017ff077819 */ /* 0x100fe20000011603 */
[----:B------:R-:W-:Y:S01]  /*03f0*/  BSSY.RECONVERGENT B2, `(.L_x_6) ;  /* 0x0000064000027945 */ /* 0x000fe20003800200 */
[--C-:B------:R-:W-:Y:S01]  /*0400*/  SHF.R.U32.HI R5, RZ, 0x17, R0.reuse ;  /* 0x00000017ff057819 */ /* 0x100fe20000011600 */
[----:B------:R-:W-:Y:S01]  /*0410*/  IMAD.MOV.U32 R8, RZ, RZ, R0 ;  /* 0x000000ffff087224 */ /* 0x000fe200078e0000 */
[----:B------:R-:W-:Y:S01]  /*0420*/  LOP3.LUT R7, R7, 0xff, RZ, 0xc0, !PT ;  /* 0x000000ff07077812 */ /* 0x000fe200078ec0ff */
[----:B------:R-:W-:Y:S01]  /*0430*/  IMAD.MOV.U32 R9, RZ, RZ, R3 ;  /* 0x000000ffff097224 */ /* 0x000fe200078e0003 */
[----:B------:R-:W-:-:S03]  /*0440*/  LOP3.LUT R5, R5, 0xff, RZ, 0xc0, !PT ;  /* 0x000000ff05057812 */ /* 0x000fc600078ec0ff */
[----:B------:R-:W-:Y:S02]  /*0450*/  VIADD R12, R7, 0xffffffff ;  /* 0xffffffff070c7836 */ /* 0x000fe40000000000 */
[----:B------:R-:W-:-:S03]  /*0460*/  VIADD R11, R5, 0xffffffff ;  /* 0xffffffff050b7836 */ /* 0x000fc60000000000 */
[----:B------:R-:W-:-:S04]  /*0470*/  ISETP.GT.U32.AND P0, PT, R12, 0xfd, PT ;  /* 0x000000fd0c00780c */ /* 0x000fc80003f04070 */
[----:B------:R-:W-:-:S13]  /*0480*/  ISETP.GT.U32.OR P0, PT, R11, 0xfd, P0 ;  /* 0x000000fd0b00780c */ /* 0x000fda0000704470 */
[----:B------:R-:W-:Y:S01]  /*0490*/  @!P0 IMAD.MOV.U32 R10, RZ, RZ, RZ ;  /* 0x000000ffff0a8224 */ /* 0x000fe200078e00ff */
[----:B------:R-:W-:Y:S06]  /*04a0*/  @!P0 BRA `(.L_x_7) ;  /* 0x00000000005c8947 */ /* 0x000fec0003800000 */
[----:B------:R-:W-:Y:S02]  /*04b0*/  FSETP.GTU.FTZ.AND P0, PT, |R0|, +INF , PT ;  /* 0x7f8000000000780b */ /* 0x000fe40003f1c200 */
[----:B------:R-:W-:-:S04]  /*04c0*/  FSETP.GTU.FTZ.AND P1, PT, |R3|, +INF , PT ;  /* 0x7f8000000300780b */ /* 0x000fc80003f3c200 */
[----:B------:R-:W-:-:S13]  /*04d0*/  PLOP3.LUT P0, PT, P0, P1, PT, 0xf8, 0x8f ;  /* 0x00000000008f781c */ /* 0x000fda0000703f70 */
[----:B------:R-:W-:Y:S05]  /*04e0*/  @P0 BRA `(.L_x_8) ;  /* 0x00000004004c0947 */ /* 0x000fea0003800000 */
[----:B------:R-:W-:-:S13]  /*04f0*/  LOP3.LUT P0, RZ, R9, 0x7fffffff, R8, 0xc8, !PT ;  /* 0x7fffffff09ff7812 */ /* 0x000fda000780c808 */
[----:B------:R-:W-:Y:S05]  /*0500*/  @!P0 BRA `(.L_x_9) ;  /* 0x00000004003c8947 */ /* 0x000fea0003800000 */
[C---:B------:R-:W-:Y:S02]  /*0510*/  FSETP.NEU.FTZ.AND P2, PT, |R0|.reuse, +INF , PT ;  /* 0x7f8000000000780b */ /* 0x040fe40003f5d200 */
[----:B------:R-:W-:Y:S02]  /*0520*/  FSETP.NEU.FTZ.AND P1, PT, |R3|, +INF , PT ;  /* 0x7f8000000300780b */ /* 0x000fe40003f3d200 */
[----:B------:R-:W-:-:S11]  /*0530*/  FSETP.NEU.FTZ.AND P0, PT, |R0|, +INF , PT ;  /* 0x7f8000000000780b */ /* 0x000fd60003f1d200 */
[----:B------:R-:W-:Y:S05]  /*0540*/  @!P1 BRA !P2, `(.L_x_9) ;  /* 0x00000004002c9947 */ /* 0x000fea0005000000 */
[----:B------:R-:W-:-:S04]  /*0550*/  LOP3.LUT P2, RZ, R8, 0x7fffffff, RZ, 0xc0, !PT ;  /* 0x7fffffff08ff7812 */ /* 0x000fc8000784c0ff */
[----:B------:R-:W-:-:S13]  /*0560*/  PLOP3.LUT P1, PT, P1, P2, PT, 0x2f, 0xf2 ;  /* 0x0000000000f2781c */ /* 0x000fda0000f24577 */
[----:B------:R-:W-:Y:S05]  /*0570*/  @P1 BRA `(.L_x_10) ;  /* 0x0000000400181947 */ /* 0x000fea0003800000 */
[----:B------:R-:W-:-:S04]  /*0580*/  LOP3.LUT P1, RZ, R9, 0x7fffffff, RZ, 0xc0, !PT ;  /* 0x7fffffff09ff7812 */ /* 0x000fc8000782c0ff */
[----:B------:R-:W-:-:S13]  /*0590*/  PLOP3.LUT P0, PT, P0, P1, PT, 0x2f, 0xf2 ;  /* 0x0000000000f2781c */ /* 0x000fda0000702577 */
[----:B------:R-:W-:Y:S05]  /*05a0*/  @P0 BRA `(.L_x_11) ;  /* 0x0000000400000947 */ /* 0x000fea0003800000 */
[----:B------:R-:W-:Y:S02]  /*05b0*/  ISETP.GE.AND P0, PT, R11, RZ, PT ;  /* 0x000000ff0b00720c */ /* 0x000fe40003f06270 */
[----:B------:R-:W-:-:S11]  /*05c0*/  ISETP.GE.AND P1, PT, R12, RZ, PT ;  /* 0x000000ff0c00720c */ /* 0x000fd60003f26270 */
[----:B------:R-:W-:Y:S02]  /*05d0*/  @P0 IMAD.MOV.U32 R10, RZ, RZ, RZ ;  /* 0x000000ffff0a0224 */ /* 0x000fe400078e00ff */
[----:B------:R-:W-:Y:S01]  /*05e0*/  @!P0 FFMA R8, R0, 1.84467440737095516160e+19, RZ ;  /* 0x5f80000000088823 */ /* 0x000fe200000000ff */
[----:B------:R-:W-:Y:S02]  /*05f0*/  @!P0 IMAD.MOV.U32 R10, RZ, RZ, -0x40 ;  /* 0xffffffc0ff0a8424 */ /* 0x000fe400078e00ff */
[----:B------:R-:W-:Y:S02]  /*0600*/  @!P1 FFMA R9, R3, 1.84467440737095516160e+19, RZ ;  /* 0x5f80000003099823 */ /* 0x000fe400000000ff */
[----:B------:R-:W-:-:S07]  /*0610*/  @!P1 VIADD R10, R10, 0x40 ;  /* 0x000000400a0a9836 */ /* 0x000fce0000000000 */
.L_x_7:
[----:B------:R-:W-:Y:S01]  /*0620*/  LEA R0, R7, 0xc0800000, 0x17 ;  /* 0xc080000007007811 */ /* 0x000fe200078eb8ff */
[----:B------:R-:W-:Y:S01]  /*0630*/  VIADD R5, R5, 0xffffff81 ;  /* 0xffffff8105057836 */ /* 0x000fe20000000000 */
[----:B------:R-:W-:Y:S03]  /*0640*/  BSSY.RECONVERGENT B3, `(.L_x_12) ;  /* 0x0000035000037945 */ /* 0x000fe60003800200 */
[----:B------:R-:W-:Y:S02]  /*0650*/  IMAD.IADD R9, R9, 0x1, -R0 ;  /* 0x0000000109097824 */ /* 0x000fe400078e0a00 */
[C---:B------:R-:W-:Y:S01]  /*0660*/  IMAD R0, R5.reuse, -0x800000, R8 ;  /* 0xff80000005007824 */ /* 0x040fe200078e0208 */
[----:B------:R-:W-:Y:S01]  /*0670*/  IADD3 R5, PT, PT, R5, 0x7f, -R7 ;  /* 0x0000007f05057810 */ /* 0x000fe20007ffe807 */
[----:B------:R-:W0:Y:S01]  /*0680*/  MUFU.RCP R3, R9 ;  /* 0x0000000900037308 */ /* 0x000e220000001000 */
[----:B------:R-:W-:-:S03]  /*0690*/  FADD.FTZ R11, -R9, -RZ ;  /* 0x800000ff090b7221 */ /* 0x000fc60000010100 */
[----:B------:R-:W-:Y:S02]  /*06a0*/  IMAD.IADD R5, R5, 0x1, R10 ;  /* 0x0000000105057824 */ /* 0x000fe400078e020a */
[----:B0-----:R-:W-:-:S04]  /*06b0*/  FFMA R12, R3, R11, 1 ;  /* 0x3f800000030c7423 */ /* 0x001fc8000000000b */
[----:B------:R-:W-:-:S04]  /*06c0*/  FFMA R12, R3, R12, R3 ;  /* 0x0000000c030c7223 */ /* 0x000fc80000000003 */
[----:B------:R-:W-:-:S04]  /*06d0*/  FFMA R3, R0, R12, RZ ;  /* 0x0000000c00037223 */ /* 0x000fc800000000ff */
[----:B------:R-:W-:-:S04]  /*06e0*/  FFMA R8, R11, R3, R0 ;  /* 0x000000030b087223 */ /* 0x000fc80000000000 */
[----:B------:R-:W-:-:S04]  /*06f0*/  FFMA R13, R12, R8, R3 ;  /* 0x000000080c0d7223 */ /* 0x000fc80000000003 */
[----:B------:R-:W-:-:S04]  /*0700*/  FFMA R8, R11, R13, R0 ;  /* 0x0000000d0b087223 */ /* 0x000fc80000000000 */
[----:B------:R-:W-:-:S05]  /*0710*/  FFMA R0, R12, R8, R13 ;  /* 0x000000080c007223 */ /* 0x000fca000000000d */
[----:B------:R-:W-:-:S04]  /*0720*/  SHF.R.U32.HI R3, RZ, 0x17, R0 ;  /* 0x00000017ff037819 */ /* 0x000fc80000011600 */
[----:B------:R-:W-:-:S05]  /*0730*/  LOP3.LUT R3, R3, 0xff, RZ, 0xc0, !PT ;  /* 0x000000ff03037812 */ /* 0x000fca00078ec0ff */
[----:B------:R-:W-:-:S04]  /*0740*/  IMAD.IADD R7, R3, 0x1, R5 ;  /* 0x0000000103077824 */ /* 0x000fc800078e0205 */
[----:B------:R-:W-:-:S05]  /*0750*/  VIADD R3, R7, 0xffffffff ;  /* 0xffffffff07037836 */ /* 0x000fca0000000000 */
[----:B------:R-:W-:-:S13]  /*0760*/  ISETP.GE.U32.AND P0, PT, R3, 0xfe, PT ;  /* 0x000000fe0300780c */ /* 0x000fda0003f06070 */
[----:B------:R-:W-:Y:S05]  /*0770*/  @!P0 BRA `(.L_x_13) ;  /* 0x0000000000808947 */ /* 0x000fea0003800000 */
[----:B------:R-:W-:-:S13]  /*0780*/  ISETP.GT.AND P0, PT, R7, 0xfe, PT ;  /* 0x000000fe0700780c */ /* 0x000fda0003f04270 */
[----:B------:R-:W-:Y:S05]  /*0790*/  @P0 BRA `(.L_x_14) ;  /* 0x00000000006c0947 */ /* 0x000fea0003800000 */
[----:B------:R-:W-:-:S13]  /*07a0*/  ISETP.GE.AND P0, PT, R7, 0x1, PT ;  /* 0x000000010700780c */ /* 0x000fda0003f06270 */
[----:B------:R-:W-:Y:S05]  /*07b0*/  @P0 BRA `(.L_x_15) ;  /* 0x0000000000740947 */ /* 0x000fea0003800000 */
[----:B------:R-:W-:Y:S02]  /*07c0*/  ISETP.GE.AND P0, PT, R7, -0x18, PT ;  /* 0xffffffe80700780c */ /* 0x000fe40003f06270 */
[----:B------:R-:W-:-:S11]  /*07d0*/  LOP3.LUT R0, R0, 0x80000000, RZ, 0xc0, !PT ;  /* 0x8000000000007812 */ /* 0x000fd600078ec0ff */
[----:B------:R-:W-:Y:S05]  /*07e0*/  @!P0 BRA `(.L_x_15) ;  /* 0x0000000000688947 */ /* 0x000fea0003800000 */
[CC--:B------:R-:W-:Y:S01]  /*07f0*/  FFMA.RZ R3, R12.reuse, R8.reuse, R13 ;  /* 0x000000080c037223 */ /* 0x0c0fe2000000c00d */
[C---:B------:R-:W-:Y:S01]  /*0800*/  VIADD R10, R7.reuse, 0x20 ;  /* 0x00000020070a7836 */ /* 0x040fe20000000000 */
[C---:B------:R-:W-:Y:S02]  /*0810*/  ISETP.NE.AND P2, PT, R7.reuse, RZ, PT ;  /* 0x000000ff0700720c */ /* 0x040fe40003f45270 */
[----:B------:R-:W-:Y:S01]  /*0820*/  ISETP.NE.AND P1, PT, R7, RZ, PT ;  /* 0x000000ff0700720c */ /* 0x000fe20003f25270 */
[----:B------:R-:W-:Y:S01]  /*0830*/  IMAD.MOV R7, RZ, RZ, -R7 ;  /* 0x000000ffff077224 */ /* 0x000fe200078e0a07 */
[----:B------:R-:W-:Y:S01]  /*0840*/  LOP3.LUT R5, R3, 0x7fffff, RZ, 0xc0, !PT ;  /* 0x007fffff03057812 */ /* 0x000fe200078ec0ff */
[CCC-:B------:R-:W-:Y:S01]  /*0850*/  FFMA.RP R3, R12.reuse, R8.reuse, R13.reuse ;  /* 0x000000080c037223 */ /* 0x1c0fe2000000800d */
[----:B------:R-:W-:Y:S02]  /*0860*/  FFMA.RM R8, R12, R8, R13 ;  /* 0x000000080c087223 */ /* 0x000fe4000000400d */
[----:B------:R-:W-:-:S03]  /*0870*/  LOP3.LUT R5, R5, 0x800000, RZ, 0xfc, !PT ;  /* 0x0080000005057812 */ /* 0x000fc600078efcff */
[----:B------:R-:W-:Y:S02]  /*0880*/  FSETP.NEU.FTZ.AND P0, PT, R3, R8, PT ;  /* 0x000000080300720b */ /* 0x000fe40003f1d000 */
[----:B------:R-:W-:Y:S02]  /*0890*/  SHF.L.U32 R10, R5, R10, RZ ;  /* 0x0000000a050a7219 */ /* 0x000fe400000006ff */
[----:B------:R-:W-:Y:S02]  /*08a0*/  SEL R8, R7, RZ, P2 ;  /* 0x000000ff07087207 */ /* 0x000fe40001000000 */
[----:B------:R-:W-:Y:S02]  /*08b0*/  ISETP.NE.AND P1, PT, R10, RZ, P1 ;  /* 0x000000ff0a00720c */ /* 0x000fe40000f25270 */
[----:B------:R-:W-:Y:S02]  /*08c0*/  SHF.R.U32.HI R8, RZ, R8, R5 ;  /* 0x00000008ff087219 */ /* 0x000fe40000011605 */
[----:B------:R-:W-:-:S02]  /*08d0*/  PLOP3.LUT P0, PT, P0, P1, PT, 0xf8, 0x8f ;  /* 0x00000000008f781c */ /* 0x000fc40000703f70 */
[----:B------:R-:W-:Y:S02]  /*08e0*/  SHF.R.U32.HI R10, RZ, 0x1, R8 ;  /* 0x00000001ff0a7819 */ /* 0x000fe40000011608 */
[----:B------:R-:W-:-:S04]  /*08f0*/  SEL R3, RZ, 0x1, !P0 ;  /* 0x00000001ff037807 */ /* 0x000fc80004000000 */
[----:B------:R-:W-:-:S04]  /*0900*/  LOP3.LUT R3, R3, 0x1, R10, 0xf8, !PT ;  /* 0x0000000103037812 */ /* 0x000fc800078ef80a */
[----:B------:R-:W-:-:S05]  /*0910*/  LOP3.LUT R3, R3, R8, RZ, 0xc0, !PT ;  /* 0x0000000803037212 */ /* 0x000fca00078ec0ff */
[----:B------:R-:W-:-:S05]  /*0920*/  IMAD.IADD R3, R10, 0x1, R3 ;  /* 0x000000010a037824 */ /* 0x000fca00078e0203 */
[----:B------:R-:W-:Y:S01]  /*0930*/  LOP3.LUT R0, R3, R0, RZ, 0xfc, !PT ;  /* 0x0000000003007212 */ /* 0x000fe200078efcff */
[----:B------:R-:W-:Y:S06]  /*0940*/  BRA `(.L_x_15) ;  /* 0x0000000000107947 */ /* 0x000fec0003800000 */
.L_x_14:
[----:B------:R-:W-:-:S04]  /*0950*/  LOP3.LUT R0, R0, 0x80000000, RZ, 0xc0, !PT ;  /* 0x8000000000007812 */ /* 0x000fc800078ec0ff */
[----:B------:R-:W-:Y:S01]  /*0960*/  LOP3.LUT R0, R0, 0x7f800000, RZ, 0xfc, !PT ;  /* 0x7f80000000007812 */ /* 0x000fe200078efcff */
[----:B------:R-:W-:Y:S06]  /*0970*/  BRA `(.L_x_15) ;  /* 0x0000000000047947 */ /* 0x000fec0003800000 */
.L_x_13:
[----:B------:R-:W-:-:S07]  /*0980*/  IMAD R0, R5, 0x800000, R0 ;  /* 0x0080000005007824 */ /* 0x000fce00078e0200 */
.L_x_15:
[----:B------:R-:W-:Y:S05]  /*0990*/  BSYNC.RECONVERGENT B3 ;  /* 0x0000000000037941 */ /* 0x000fea0003800200 */
.L_x_12:
[----:B------:R-:W-:Y:S05]  /*09a0*/  BRA `(.L_x_16) ;  /* 0x0000000000207947 */ /* 0x000fea0003800000 */
.L_x_11:
[----:B------:R-:W-:-:S04]  /*09b0*/  LOP3.LUT R0, R9, 0x80000000, R8, 0x48, !PT ;  /* 0x8000000009007812 */ /* 0x000fc800078e4808 */
[----:B------:R-:W-:Y:S01]  /*09c0*/  LOP3.LUT R0, R0, 0x7f800000, RZ, 0xfc, !PT ;  /* 0x7f80000000007812 */ /* 0x000fe200078efcff */
[----:B------:R-:W-:Y:S06]  /*09d0*/  BRA `(.L_x_16) ;  /* 0x0000000000147947 */ /* 0x000fec0003800000 */
.L_x_10:
[----:B------:R-:W-:Y:S01]  /*09e0*/  LOP3.LUT R0, R9, 0x80000000, R8, 0x48, !PT ;  /* 0x8000000009007812 */ /* 0x000fe200078e4808 */
[----:B------:R-:W-:Y:S06]  /*09f0*/  BRA `(.L_x_16) ;  /* 0x00000000000c7947 */ /* 0x000fec0003800000 */
.L_x_9:
[----:B------:R-:W0:Y:S01]  /*0a00*/  MUFU.RSQ R0, -QNAN ;  /* 0xffc0000000007908 */ /* 0x000e220000001400 */
[----:B------:R-:W-:Y:S05]  /*0a10*/  BRA `(.L_x_16) ;  /* 0x0000000000047947 */ /* 0x000fea0003800000 */
.L_x_8:
[----:B------:R-:W-:-:S07]  /*0a20*/  FADD.FTZ R0, R0, R3 ;  /* 0x0000000300007221 */ /* 0x000fce0000010000 */
.L_x_16:
[----:B------:R-:W-:Y:S05]  /*0a30*/  BSYNC.RECONVERGENT B2 ;  /* 0x0000000000027941 */ /* 0x000fea0003800200 */
.L_x_6:
[----:B------:R-:W-:-:S04]  /*0a40*/  IMAD.MOV.U32 R7, RZ, RZ, 0x0 ;  /* 0x00000000ff077424 */ /* 0x000fc800078e00ff */
[----:B0-----:R-:W-:Y:S05]  /*0a50*/  RET.REL.NODEC R6 `(_Z16estimate_sum_ahsIfEvmPT_) ;  /* 0xfffffff406687950 */ /* 0x001fea0003c3ffff */
.L_x_17:
[----:B------:R-:W-:-:S00]  /*0a60*/  BRA `(.L_x_17) ;  /* 0xfffffffc00fc7947 */ /* 0x000fc0000383ffff */
[----:B------:R-:W-:-:S00]  /*0a70*/  NOP ;  /* 0x0000000000007918 */ /* 0x000fc00000000000 */
        /* <DEDUP_REMOVED lines=8> */
.L_x_18:


//--------------------- .nv.shared._Z16estimate_sum_ahsIfEvmPT_ --------------------------
	.section	.nv.shared._Z16estimate_sum_ahsIfEvmPT_,"aw",@nobits
	.sectionflags	@""
	.align	4
.nv.shared._Z16estimate_sum_ahsIfEvmPT_:
	.zero		3072


//--------------------- .nv.shared.reserved.0     --------------------------
	.section	.nv.shared.reserved.0,"aw",@nobits
	.weak		__nv_reservedSMEM_offset_0_alias
	.size		__nv_reservedSMEM_offset_0_alias, 0, 64
	.other		__nv_reservedSMEM_offset_0_alias,@"STO_CUDA_RESERVED_SHARED STV_DEFAULT"
__nv_reservedSMEM_offset_0_alias:
	.zero		0
	.zero		64


//--------------------- .nv.constant0._Z16estimate_sum_ahsIfEvmPT_ --------------------------
	.section	.nv.constant0._Z16estimate_sum_ahsIfEvmPT_,"a",@progbits
	.sectionflags	@""
	.align	4
.nv.constant0._Z16estimate_sum_ahsIfEvmPT_:
	.zero		912


//--------------------- SYMBOLS --------------------------

	.type		.nv.reservedSmem.offset0,@object
	.size		.nv.reservedSmem.offset0,0x4
	.type		.nv.reservedSmem.cap,@object
	.size		.nv.reservedSmem.cap,0x4
